//
// Generated by NVIDIA NVVM Compiler
//
// Compiler Build ID: CL-36424714
// Cuda compilation tools, release 13.0, V13.0.88
// Based on NVVM 20.0.0
//

.version 9.0
.target sm_100
.address_size 64

	// .globl	_Z11global_mmulPiS_S_i

.visible .entry _Z11global_mmulPiS_S_i(
	.param .u64 .ptr .align 1 _Z11global_mmulPiS_S_i_param_0,
	.param .u64 .ptr .align 1 _Z11global_mmulPiS_S_i_param_1,
	.param .u64 .ptr .align 1 _Z11global_mmulPiS_S_i_param_2,
	.param .u32 _Z11global_mmulPiS_S_i_param_3
)
{
	.reg .pred 	%p<10>;
	.reg .b32 	%r<118>;
	.reg .b64 	%rd<66>;

	ld.param.u64 	%rd12, [_Z11global_mmulPiS_S_i_param_0];
	ld.param.u64 	%rd13, [_Z11global_mmulPiS_S_i_param_1];
	ld.param.u64 	%rd11, [_Z11global_mmulPiS_S_i_param_2];
	ld.param.u32 	%r45, [_Z11global_mmulPiS_S_i_param_3];
	cvta.to.global.u64 	%rd1, %rd13;
	cvta.to.global.u64 	%rd2, %rd12;
	mov.u32 	%r1, %ctaid.x;
	setp.lt.s32 	%p1, %r45, 1;
	@%p1 bra 	$L__BB0_12;
	mov.u32 	%r2, %ctaid.y;
	cvta.to.global.u64 	%rd14, %rd11;
	mul.lo.s32 	%r3, %r45, %r2;
	add.s32 	%r47, %r3, %r1;
	mul.wide.u32 	%rd15, %r47, 4;
	add.s64 	%rd3, %rd14, %rd15;
	ld.global.u32 	%r112, [%rd3];
	and.b32  	%r5, %r45, 7;
	setp.lt.u32 	%p2, %r45, 8;
	mov.b32 	%r115, 0;
	@%p2 bra 	$L__BB0_4;
	and.b32  	%r115, %r45, 2147483640;
	neg.s32 	%r110, %r115;
	mul.wide.u32 	%rd16, %r1, 4;
	add.s64 	%rd65, %rd1, %rd16;
	shl.b32 	%r8, %r45, 3;
	mul.wide.u32 	%rd5, %r8, 4;
	mad.lo.s32 	%r109, %r45, 7, %r1;
	mad.lo.s32 	%r108, %r45, 6, %r1;
	mad.lo.s32 	%r107, %r45, 5, %r1;
	shl.b32 	%r48, %r45, 2;
	add.s32 	%r106, %r1, %r48;
	mad.lo.s32 	%r105, %r45, 3, %r1;
	shl.b32 	%r49, %r45, 1;
	add.s32 	%r104, %r1, %r49;
	mul.wide.u32 	%rd17, %r2, %r45;
	shl.b64 	%rd18, %rd17, 2;
	add.s64 	%rd19, %rd18, %rd2;
	add.s64 	%rd64, %rd19, 16;
	add.s32 	%r103, %r1, %r45;
$L__BB0_3:
	.pragma "nounroll";
	ld.global.u32 	%r50, [%rd64+-16];
	ld.global.u32 	%r51, [%rd65];
	mad.lo.s32 	%r52, %r51, %r50, %r112;
	st.global.u32 	[%rd3], %r52;
	ld.global.u32 	%r53, [%rd64+-12];
	mul.wide.u32 	%rd20, %r103, 4;
	add.s64 	%rd21, %rd1, %rd20;
	ld.global.u32 	%r54, [%rd21];
	mad.lo.s32 	%r55, %r54, %r53, %r52;
	st.global.u32 	[%rd3], %r55;
	ld.global.u32 	%r56, [%rd64+-8];
	mul.wide.u32 	%rd22, %r104, 4;
	add.s64 	%rd23, %rd1, %rd22;
	ld.global.u32 	%r57, [%rd23];
	mad.lo.s32 	%r58, %r57, %r56, %r55;
	st.global.u32 	[%rd3], %r58;
	ld.global.u32 	%r59, [%rd64+-4];
	mul.wide.u32 	%rd24, %r105, 4;
	add.s64 	%rd25, %rd1, %rd24;
	ld.global.u32 	%r60, [%rd25];
	mad.lo.s32 	%r61, %r60, %r59, %r58;
	st.global.u32 	[%rd3], %r61;
	ld.global.u32 	%r62, [%rd64];
	mul.wide.u32 	%rd26, %r106, 4;
	add.s64 	%rd27, %rd1, %rd26;
	ld.global.u32 	%r63, [%rd27];
	mad.lo.s32 	%r64, %r63, %r62, %r61;
	st.global.u32 	[%rd3], %r64;
	ld.global.u32 	%r65, [%rd64+4];
	mul.wide.u32 	%rd28, %r107, 4;
	add.s64 	%rd29, %rd1, %rd28;
	ld.global.u32 	%r66, [%rd29];
	mad.lo.s32 	%r67, %r66, %r65, %r64;
	st.global.u32 	[%rd3], %r67;
	ld.global.u32 	%r68, [%rd64+8];
	mul.wide.u32 	%rd30, %r108, 4;
	add.s64 	%rd31, %rd1, %rd30;
	ld.global.u32 	%r69, [%rd31];
	mad.lo.s32 	%r70, %r69, %r68, %r67;
	st.global.u32 	[%rd3], %r70;
	ld.global.u32 	%r71, [%rd64+12];
	mul.wide.u32 	%rd32, %r109, 4;
	add.s64 	%rd33, %rd1, %rd32;
	ld.global.u32 	%r72, [%rd33];
	mad.lo.s32 	%r112, %r72, %r71, %r70;
	st.global.u32 	[%rd3], %r112;
	add.s32 	%r110, %r110, 8;
	add.s64 	%rd65, %rd65, %rd5;
	add.s32 	%r109, %r109, %r8;
	add.s32 	%r108, %r108, %r8;
	add.s32 	%r107, %r107, %r8;
	add.s32 	%r106, %r106, %r8;
	add.s32 	%r105, %r105, %r8;
	add.s32 	%r104, %r104, %r8;
	add.s64 	%rd64, %rd64, 32;
	add.s32 	%r103, %r103, %r8;
	setp.ne.s32 	%p3, %r110, 0;
	@%p3 bra 	$L__BB0_3;
$L__BB0_4:
	setp.eq.s32 	%p4, %r5, 0;
	@%p4 bra 	$L__BB0_12;
	and.b32  	%r36, %r45, 3;
	setp.lt.u32 	%p5, %r5, 4;
	@%p5 bra 	$L__BB0_7;
	add.s32 	%r73, %r115, %r3;
	mul.wide.u32 	%rd34, %r73, 4;
	add.s64 	%rd35, %rd2, %rd34;
	ld.global.u32 	%r74, [%rd35];
	mad.lo.s32 	%r75, %r115, %r45, %r1;
	mul.wide.u32 	%rd36, %r75, 4;
	add.s64 	%rd37, %rd1, %rd36;
	ld.global.u32 	%r76, [%rd37];
	mad.lo.s32 	%r77, %r76, %r74, %r112;
	st.global.u32 	[%rd3], %r77;
	cvt.u64.u32 	%rd38, %r3;
	cvt.u64.u32 	%rd39, %r115;
	add.s64 	%rd40, %rd39, %rd38;
	shl.b64 	%rd41, %rd40, 2;
	add.s64 	%rd42, %rd2, %rd41;
	ld.global.u32 	%r78, [%rd42+4];
	add.s32 	%r79, %r75, %r45;
	mul.wide.u32 	%rd43, %r79, 4;
	add.s64 	%rd44, %rd1, %rd43;
	ld.global.u32 	%r80, [%rd44];
	mad.lo.s32 	%r81, %r80, %r78, %r77;
	st.global.u32 	[%rd3], %r81;
	ld.global.u32 	%r82, [%rd42+8];
	add.s32 	%r83, %r79, %r45;
	mul.wide.u32 	%rd45, %r83, 4;
	add.s64 	%rd46, %rd1, %rd45;
	ld.global.u32 	%r84, [%rd46];
	mad.lo.s32 	%r85, %r84, %r82, %r81;
	st.global.u32 	[%rd3], %r85;
	ld.global.u32 	%r86, [%rd42+12];
	add.s32 	%r87, %r83, %r45;
	mul.wide.u32 	%rd47, %r87, 4;
	add.s64 	%rd48, %rd1, %rd47;
	ld.global.u32 	%r88, [%rd48];
	mad.lo.s32 	%r112, %r88, %r86, %r85;
	st.global.u32 	[%rd3], %r112;
	add.s32 	%r115, %r115, 4;
$L__BB0_7:
	setp.eq.s32 	%p6, %r36, 0;
	@%p6 bra 	$L__BB0_12;
	setp.eq.s32 	%p7, %r36, 1;
	@%p7 bra 	$L__BB0_10;
	add.s32 	%r89, %r115, %r3;
	mul.wide.u32 	%rd49, %r89, 4;
	add.s64 	%rd50, %rd2, %rd49;
	ld.global.u32 	%r90, [%rd50];
	mad.lo.s32 	%r91, %r115, %r45, %r1;
	mul.wide.u32 	%rd51, %r91, 4;
	add.s64 	%rd52, %rd1, %rd51;
	ld.global.u32 	%r92, [%rd52];
	mad.lo.s32 	%r93, %r92, %r90, %r112;
	st.global.u32 	[%rd3], %r93;
	cvt.u64.u32 	%rd53, %r3;
	cvt.u64.u32 	%rd54, %r115;
	add.s64 	%rd55, %rd54, %rd53;
	shl.b64 	%rd56, %rd55, 2;
	add.s64 	%rd57, %rd2, %rd56;
	ld.global.u32 	%r94, [%rd57+4];
	add.s32 	%r95, %r91, %r45;
	mul.wide.u32 	%rd58, %r95, 4;
	add.s64 	%rd59, %rd1, %rd58;
	ld.global.u32 	%r96, [%rd59];
	mad.lo.s32 	%r112, %r96, %r94, %r93;
	st.global.u32 	[%rd3], %r112;
	add.s32 	%r115, %r115, 2;
$L__BB0_10:
	and.b32  	%r97, %r45, 1;
	setp.eq.b32 	%p8, %r97, 1;
	not.pred 	%p9, %p8;
	@%p9 bra 	$L__BB0_12;
	add.s32 	%r98, %r115, %r3;
	mul.wide.u32 	%rd60, %r98, 4;
	add.s64 	%rd61, %rd2, %rd60;
	ld.global.u32 	%r99, [%rd61];
	mad.lo.s32 	%r100, %r115, %r45, %r1;
	mul.wide.u32 	%rd62, %r100, 4;
	add.s64 	%rd63, %rd1, %rd62;
	ld.global.u32 	%r101, [%rd63];
	mad.lo.s32 	%r102, %r101, %r99, %r112;
	st.global.u32 	[%rd3], %r102;
$L__BB0_12:
	ret;

}


// ===== COMPILED SASS (sm_100) =====

	.target	sm_100

	.elftype	@"ET_EXEC"


//--------------------- .note.nv.tkinfo           --------------------------
	.section	.note.nv.tkinfo,"",@"SHT_NOTE"
	.sectionflags	@"SHF_NOTE_NV_TKINFO"
	.tkinfo
        /*0018*/ 	.word	0x00000002
        /*0030*/ 	.string	""
        /*0030*/ 	.string	"ptxas"
        /*0030*/ 	.string	"Cuda compilation tools, release 13.0, V13.0.88"
        /*0030*/ 	.string	"Build cuda_13.0.r13.0/compiler.36424714_0"
        /*0030*/ 	.string	"-arch sm_100 -m 64 "



//--------------------- .note.nv.cuinfo           --------------------------
	.section	.note.nv.cuinfo,"",@"SHT_NOTE"
	.sectionflags	@"SHF_NOTE_NV_CUINFO"
        /*0018*/ 	.short	0x0002
        /*001a*/ 	.short	0x0064
        /*001c*/ 	.short	0x0082
	.zero		2


//--------------------- .nv.info                  --------------------------
	.section	.nv.info,"",@"SHT_CUDA_INFO"
	.align	4


	//----- nvinfo : EIATTR_REGCOUNT
	.align		4
        /*0000*/ 	.byte	0x04, 0x2f
        /*0002*/ 	.short	(.L_1 - .L_0)
	.align		4
.L_0:
        /*0004*/ 	.word	index@(_Z11global_mmulPiS_S_i)
        /*0008*/ 	.word	0x00000020


	//----- nvinfo : EIATTR_FRAME_SIZE
	.align		4
.L_1:
        /*000c*/ 	.byte	0x04, 0x11
        /*000e*/ 	.short	(.L_3 - .L_2)
	.align		4
.L_2:
        /*0010*/ 	.word	index@(_Z11global_mmulPiS_S_i)
        /*0014*/ 	.word	0x00000000


	//----- nvinfo : EIATTR_MIN_STACK_SIZE
	.align		4
.L_3:
        /*0018*/ 	.byte	0x04, 0x12
        /*001a*/ 	.short	(.L_5 - .L_4)
	.align		4
.L_4:
        /*001c*/ 	.word	index@(_Z11global_mmulPiS_S_i)
        /*0020*/ 	.word	0x00000000
.L_5:


//--------------------- .nv.compat                --------------------------
	.section	.nv.compat,"",@"SHT_CUDA_COMPAT_INFO"
	.align	4
        /*0000*/ 	.byte	0x02, 0x09, 0x00, 0x00, 0x02, 0x02, 0x01, 0x00, 0x02, 0x05, 0x05, 0x00, 0x03, 0x07, 0x01, 0x01
        /*0010*/ 	.byte	0x02, 0x03, 0x00, 0x00, 0x02, 0x06, 0x01, 0x00, 0x04, 0x0b, 0x08, 0x00, 0x09, 0x00, 0x00, 0x00
        /*0020*/ 	.byte	0x00, 0x00, 0x00, 0x00


//--------------------- .nv.info._Z11global_mmulPiS_S_i --------------------------
	.section	.nv.info._Z11global_mmulPiS_S_i,"",@"SHT_CUDA_INFO"
	.sectionflags	@""
	.align	4


	//----- nvinfo : EIATTR_CUDA_API_VERSION
	.align		4
        /*0000*/ 	.byte	0x04, 0x37
        /*0002*/ 	.short	(.L_7 - .L_6)
.L_6:
        /*0004*/ 	.word	0x00000082


	//----- nvinfo : EIATTR_KPARAM_INFO
	.align		4
.L_7:
        /*0008*/ 	.byte	0x04, 0x17
        /*000a*/ 	.short	(.L_9 - .L_8)
.L_8:
        /*000c*/ 	.word	0x00000000
        /*0010*/ 	.short	0x0003
        /*0012*/ 	.short	0x0018
        /*0014*/ 	.byte	0x00, 0xf0, 0x11, 0x00


	//----- nvinfo : EIATTR_KPARAM_INFO
	.align		4
.L_9:
        /*0018*/ 	.byte	0x04, 0x17
        /*001a*/ 	.short	(.L_11 - .L_10)
.L_10:
        /*001c*/ 	.word	0x00000000
        /*0020*/ 	.short	0x0002
        /*0022*/ 	.short	0x0010
        /*0024*/ 	.byte	0x00, 0xf5, 0x21, 0x00


	//----- nvinfo : EIATTR_KPARAM_INFO
	.align		4
.L_11:
        /*0028*/ 	.byte	0x04, 0x17
        /*002a*/ 	.short	(.L_13 - .L_12)
.L_12:
        /*002c*/ 	.word	0x00000000
        /*0030*/ 	.short	0x0001
        /*0032*/ 	.short	0x0008
        /*0034*/ 	.byte	0x00, 0xf5, 0x21, 0x00


	//----- nvinfo : EIATTR_KPARAM_INFO
	.align		4
.L_13:
        /*0038*/ 	.byte	0x04, 0x17
        /*003a*/ 	.short	(.L_15 - .L_14)
.L_14:
        /*003c*/ 	.word	0x00000000
        /*0040*/ 	.short	0x0000
        /*0042*/ 	.short	0x0000
        /*0044*/ 	.byte	0x00, 0xf5, 0x21, 0x00


	//----- nvinfo : EIATTR_SPARSE_MMA_MASK
	.align		4
.L_15:
        /*0048*/ 	.byte	0x03, 0x50
        /*004a*/ 	.short	0x0000


	//----- nvinfo : EIATTR_MAXREG_COUNT
	.align		4
        /*004c*/ 	.byte	0x03, 0x1b
        /*004e*/ 	.short	0x00ff


	//----- nvinfo : EIATTR_MERCURY_ISA_VERSION
	.align		4
        /*0050*/ 	.byte	0x03, 0x5f
        /*0052*/ 	.short	0x0101


	//----- nvinfo : EIATTR_VRC_CTA_INIT_COUNT
	.align		4
        /*0054*/ 	.byte	0x02, 0x4a
	.zero		1
	.zero		1


	//----- nvinfo : EIATTR_EXIT_INSTR_OFFSETS
	.align		4
        /*0058*/ 	.byte	0x04, 0x1c
        /*005a*/ 	.short	(.L_17 - .L_16)


	//   ....[0]....
.L_16:
        /*005c*/ 	.word	0x00000030


	//   ....[1]....
        /*0060*/ 	.word	0x00000590


	//   ....[2]....
        /*0064*/ 	.word	0x00000800


	//   ....[3]....
        /*0068*/ 	.word	0x000009b0


	//   ....[4]....
        /*006c*/ 	.word	0x00000a60


	//----- nvinfo : EIATTR_CBANK_PARAM_SIZE
	.align		4
.L_17:
        /*0070*/ 	.byte	0x03, 0x19
        /*0072*/ 	.short	0x001c


	//----- nvinfo : EIATTR_PARAM_CBANK
	.align		4
        /*0074*/ 	.byte	0x04, 0x0a
        /*0076*/ 	.short	(.L_19 - .L_18)
	.align		4
.L_18:
        /*0078*/ 	.word	index@(.nv.constant0._Z11global_mmulPiS_S_i)
        /*007c*/ 	.short	0x0380
        /*007e*/ 	.short	0x001c


	//----- nvinfo : EIATTR_SW_WAR
	.align		4
.L_19:
        /*0080*/ 	.byte	0x04, 0x36
        /*0082*/ 	.short	(.L_21 - .L_20)
.L_20:
        /*0084*/ 	.word	0x00000008
.L_21:


//--------------------- .nv.callgraph             --------------------------
	.section	.nv.callgraph,"",@"SHT_CUDA_CALLGRAPH"
	.align	4
	.sectionentsize	8
	.align		4
        /*0000*/ 	.word	0x00000000
	.align		4
        /*0004*/ 	.word	0xffffffff
	.align		4
        /*0008*/ 	.word	0x00000000
	.align		4
        /*000c*/ 	.word	0xfffffffe
	.align		4
        /*0010*/ 	.word	0x00000000
	.align		4
        /*0014*/ 	.word	0xfffffffd
	.align		4
        /*0018*/ 	.word	0x00000000
	.align		4
        /*001c*/ 	.word	0xfffffffc


//--------------------- .text._Z11global_mmulPiS_S_i --------------------------
	.section	.text._Z11global_mmulPiS_S_i,"ax",@progbits
	.align	128
        .global         _Z11global_mmulPiS_S_i
        .type           _Z11global_mmulPiS_S_i,@function
        .size           _Z11global_mmulPiS_S_i,(.L_x_5 - _Z11global_mmulPiS_S_i)
        .other          _Z11global_mmulPiS_S_i,@"STO_CUDA_ENTRY STV_DEFAULT"
_Z11global_mmulPiS_S_i:
.text._Z11global_mmulPiS_S_i:
[----:B------:R-:W-:Y:S08]  /*0000*/  LDC R1, c[0x0][0x37c] ;  /* 0x0000df00ff017b82 */ /* 0x000ff00000000800 */
[----:B------:R-:W0:Y:S02]  /*0010*/  LDC R0, c[0x0][0x398] ;  /* 0x0000e600ff007b82 */ /* 0x000e240000000800 */
[----:B0-----:R-:W-:-:S13]  /*0020*/  ISETP.GE.AND P0, PT, R0, 0x1, PT ;  /* 0x000000010000780c */ /* 0x001fda0003f06270 */
[----:B------:R-:W-:Y:S05]  /*0030*/  @!P0 EXIT ;  /* 0x000000000000894d */ /* 0x000fea0003800000 */
[----:B------:R-:W0:Y:S01]  /*0040*/  S2R R7, SR_CTAID.Y ;  /* 0x0000000000077919 */ /* 0x000e220000002600 */
[----:B------:R-:W1:Y:S01]  /*0050*/  LDC.64 R12, c[0x0][0x390] ;  /* 0x0000e400ff0c7b82 */ /* 0x000e620000000a00 */
[----:B------:R-:W2:Y:S01]  /*0060*/  LDCU.64 UR4, c[0x0][0x358] ;  /* 0x00006b00ff0477ac */ /* 0x000ea20008000a00 */
[C---:B------:R-:W-:Y:S01]  /*0070*/  ISETP.GE.U32.AND P1, PT, R0.reuse, 0x8, PT ;  /* 0x000000080000780c */ /* 0x040fe20003f26070 */
[----:B------:R-:W3:Y:S01]  /*0080*/  S2R R3, SR_CTAID.X ;  /* 0x0000000000037919 */ /* 0x000ee20000002500 */
[----:B------:R-:W-:-:S04]  /*0090*/  LOP3.LUT R4, R0, 0x7, RZ, 0xc0, !PT ;  /* 0x0000000700047812 */ /* 0x000fc800078ec0ff */
[----:B------:R-:W-:Y:S01]  /*00a0*/  ISETP.NE.AND P0, PT, R4, RZ, PT ;  /* 0x000000ff0400720c */ /* 0x000fe20003f05270 */
[----:B0-----:R-:W-:-:S05]  /*00b0*/  IMAD R2, R7, R0, RZ ;  /* 0x0000000007027224 */ /* 0x001fca00078e02ff */
[----:B---3--:R-:W-:-:S05]  /*00c0*/  IADD3 R5, PT, PT, R2, R3, RZ ;  /* 0x0000000302057210 */ /* 0x008fca0007ffe0ff */
[----:B-1----:R-:W-:-:S04]  /*00d0*/  IMAD.WIDE.U32 R12, R5, 0x4, R12 ;  /* 0x00000004050c7825 */ /* 0x002fc800078e000c */
[----:B------:R-:W-:Y:S01]  /*00e0*/  HFMA2 R5, -RZ, RZ, 0, 0 ;  /* 0x00000000ff057431 */ /* 0x000fe200000001ff */
[----:B--2---:R0:W5:Y:S01]  /*00f0*/  LDG.E R21, desc[UR4][R12.64] ;  /* 0x000000040c157981 */ /* 0x004162000c1e1900 */
[----:B------:R-:W-:Y:S05]  /*0100*/  @!P1 BRA `(.L_x_0) ;  /* 0x0000000400209947 */ /* 0x000fea0003800000 */
[----:B------:R-:W1:Y:S01]  /*0110*/  LDC.64 R8, c[0x0][0x380] ;  /* 0x0000e000ff087b82 */ /* 0x000e620000000a00 */
[-C--:B------:R-:W-:Y:S01]  /*0120*/  IMAD.WIDE.U32 R6, R7, R0.reuse, RZ ;  /* 0x0000000007067225 */ /* 0x080fe200078e00ff */
[C---:B------:R-:W-:Y:S02]  /*0130*/  LOP3.LUT R5, R0.reuse, 0x7ffffff8, RZ, 0xc0, !PT ;  /* 0x7ffffff800057812 */ /* 0x040fe400078ec0ff */
[C---:B------:R-:W-:Y:S01]  /*0140*/  LEA R27, R0.reuse, R3, 0x1 ;  /* 0x00000003001b7211 */ /* 0x040fe200078e08ff */
[C-C-:B------:R-:W-:Y:S01]  /*0150*/  IMAD R10, R0.reuse, 0x5, R3.reuse ;  /* 0x00000005000a7824 */ /* 0x140fe200078e0203 */
[----:B------:R-:W-:Y:S01]  /*0160*/  IADD3 R28, PT, PT, R3, R0, RZ ;  /* 0x00000000031c7210 */ /* 0x000fe20007ffe0ff */
[----:B------:R-:W-:Y:S01]  /*0170*/  IMAD R11, R0, 0x3, R3 ;  /* 0x00000003000b7824 */ /* 0x000fe200078e0203 */
[----:B------:R-:W2:Y:S01]  /*0180*/  LDC.64 R14, c[0x0][0x388] ;  /* 0x0000e200ff0e7b82 */ /* 0x000ea20000000a00 */
[----:B------:R-:W-:Y:S01]  /*0190*/  IMAD.MOV R26, RZ, RZ, -R5 ;  /* 0x000000ffff1a7224 */ /* 0x000fe200078e0a05 */
[----:B-1----:R-:W-:Y:S01]  /*01a0*/  LEA R29, P1, R6, R8, 0x2 ;  /* 0x00000008061d7211 */ /* 0x002fe200078210ff */
[----:B------:R-:W-:-:S03]  /*01b0*/  IMAD R8, R0, 0x6, R3 ;  /* 0x0000000600087824 */ /* 0x000fc600078e0203 */
[----:B------:R-:W-:Y:S01]  /*01c0*/  LEA.HI.X R20, R6, R9, R7, 0x2, P1 ;  /* 0x0000000906147211 */ /* 0x000fe200008f1407 */
[C---:B------:R-:W-:Y:S01]  /*01d0*/  IMAD R6, R0.reuse, 0x7, R3 ;  /* 0x0000000700067824 */ /* 0x040fe200078e0203 */
[----:B------:R-:W-:Y:S02]  /*01e0*/  IADD3 R29, P1, PT, R29, 0x10, RZ ;  /* 0x000000101d1d7810 */ /* 0x000fe40007f3e0ff */
[C---:B------:R-:W-:Y:S01]  /*01f0*/  SHF.L.U32 R7, R0.reuse, 0x3, RZ ;  /* 0x0000000300077819 */ /* 0x040fe200000006ff */
[----:B--2---:R-:W-:Y:S01]  /*0200*/  IMAD.WIDE.U32 R16, R3, 0x4, R14 ;  /* 0x0000000403107825 */ /* 0x004fe200078e000e */
[----:B------:R-:W-:Y:S02]  /*0210*/  LEA R9, R0, R3, 0x2 ;  /* 0x0000000300097211 */ /* 0x000fe400078e10ff */
[----:B------:R-:W-:-:S07]  /*0220*/  IADD3.X R20, PT, PT, RZ, R20, RZ, P1, !PT ;  /* 0x00000014ff147210 */ /* 0x000fce0000ffe4ff */
.L_x_1:
[----:B------:R-:W-:Y:S01]  /*0230*/  MOV R18, R29 ;  /* 0x0000001d00127202 */ /* 0x000fe20000000f00 */
[----:B------:R-:W2:Y:S01]  /*0240*/  LDG.E R22, desc[UR4][R16.64] ;  /* 0x0000000410167981 */ /* 0x000ea2000c1e1900 */
[----:B------:R-:W-:-:S05]  /*0250*/  MOV R19, R20 ;  /* 0x0000001400137202 */ /* 0x000fca0000000f00 */
[----:B------:R-:W2:Y:S01]  /*0260*/  LDG.E R20, desc[UR4][R18.64+-0x10] ;  /* 0xfffff00412147981 */ /* 0x000ea2000c1e1900 */
[----:B------:R-:W-:-:S04]  /*0270*/  IMAD.WIDE.U32 R24, R28, 0x4, R14 ;  /* 0x000000041c187825 */ /* 0x000fc800078e000e */
[----:B--2--5:R-:W-:-:S05]  /*0280*/  IMAD R29, R20, R22, R21 ;  /* 0x00000016141d7224 */ /* 0x024fca00078e0215 */
[----:B-1----:R1:W-:Y:S04]  /*0290*/  STG.E desc[UR4][R12.64], R29 ;  /* 0x0000001d0c007986 */ /* 0x0023e8000c101904 */
[----:B------:R-:W1:Y:S04]  /*02a0*/  LDG.E R24, desc[UR4][R24.64] ;  /* 0x0000000418187981 */ /* 0x000e68000c1e1900 */
[----:B------:R-:W1:Y:S02]  /*02b0*/  LDG.E R20, desc[UR4][R18.64+-0xc] ;  /* 0xfffff40412147981 */ /* 0x000e64000c1e1900 */
[----:B-1----:R-:W-:-:S02]  /*02c0*/  IMAD R29, R20, R24, R29 ;  /* 0x00000018141d7224 */ /* 0x002fc400078e021d */
[----:B------:R-:W-:-:S03]  /*02d0*/  IMAD.WIDE.U32 R20, R27, 0x4, R14 ;  /* 0x000000041b147825 */ /* 0x000fc600078e000e */
[----:B------:R1:W-:Y:S04]  /*02e0*/  STG.E desc[UR4][R12.64], R29 ;  /* 0x0000001d0c007986 */ /* 0x0003e8000c101904 */
[----:B------:R-:W2:Y:S04]  /*02f0*/  LDG.E R20, desc[UR4][R20.64] ;  /* 0x0000000414147981 */ /* 0x000ea8000c1e1900 */
[----:B------:R-:W2:Y:S02]  /*0300*/  LDG.E R22, desc[UR4][R18.64+-0x8] ;  /* 0xfffff80412167981 */ /* 0x000ea4000c1e1900 */
[----:B--2---:R-:W-:-:S02]  /*0310*/  IMAD R21, R22, R20, R29 ;  /* 0x0000001416157224 */ /* 0x004fc400078e021d */
[----:B------:R-:W-:-:S03]  /*0320*/  IMAD.WIDE.U32 R22, R11, 0x4, R14 ;  /* 0x000000040b167825 */ /* 0x000fc600078e000e */
[----:B------:R-:W-:Y:S04]  /*0330*/  STG.E desc[UR4][R12.64], R21 ;  /* 0x000000150c007986 */ /* 0x000fe8000c101904 */
[----:B------:R-:W1:Y:S04]  /*0340*/  LDG.E R22, desc[UR4][R22.64] ;  /* 0x0000000416167981 */ /* 0x000e68000c1e1900 */
[----:B------:R-:W1:Y:S02]  /*0350*/  LDG.E R24, desc[UR4][R18.64+-0x4] ;  /* 0xfffffc0412187981 */ /* 0x000e64000c1e1900 */
[----:B-1----:R-:W-:-:S02]  /*0360*/  IMAD R29, R24, R22, R21 ;  /* 0x00000016181d7224 */ /* 0x002fc400078e0215 */
[----:B------:R-:W-:-:S03]  /*0370*/  IMAD.WIDE.U32 R24, R9, 0x4, R14 ;  /* 0x0000000409187825 */ /* 0x000fc600078e000e */
[----:B------:R1:W-:Y:S04]  /*0380*/  STG.E desc[UR4][R12.64], R29 ;  /* 0x0000001d0c007986 */ /* 0x0003e8000c101904 */
        /* <DEDUP_REMOVED lines=9> */
[----:B------:R2:W-:Y:S04]  /*0420*/  STG.E desc[UR4][R12.64], R20 ;  /* 0x000000140c007986 */ /* 0x0005e8000c101904 */
[----:B------:R-:W3:Y:S04]  /*0430*/  LDG.E R22, desc[UR4][R22.64] ;  /* 0x0000000416167981 */ /* 0x000ee8000c1e1900 */
[----:B------:R-:W3:Y:S01]  /*0440*/  LDG.E R25, desc[UR4][R18.64+0x8] ;  /* 0x0000080412197981 */ /* 0x000ee2000c1e1900 */
[----:B-1----:R-:W-:Y:S02]  /*0450*/  IADD3 R29, P1, PT, R18, 0x20, RZ ;  /* 0x00000020121d7810 */ /* 0x002fe40007f3e0ff */
[----:B------:R-:W-:Y:S01]  /*0460*/  IADD3 R26, PT, PT, R26, 0x8, RZ ;  /* 0x000000081a1a7810 */ /* 0x000fe20007ffe0ff */
[----:B---3--:R-:W-:-:S02]  /*0470*/  IMAD R23, R25, R22, R20 ;  /* 0x0000001619177224 */ /* 0x008fc400078e0214 */
[----:B------:R-:W-:-:S03]  /*0480*/  IMAD.WIDE.U32 R24, R6, 0x4, R14 ;  /* 0x0000000406187825 */ /* 0x000fc600078e000e */
[----:B------:R1:W-:Y:S04]  /*0490*/  STG.E desc[UR4][R12.64], R23 ;  /* 0x000000170c007986 */ /* 0x0003e8000c101904 */
[----:B------:R-:W3:Y:S04]  /*04a0*/  LDG.E R24, desc[UR4][R24.64] ;  /* 0x0000000418187981 */ /* 0x000ee8000c1e1900 */
[----:B------:R-:W3:Y:S01]  /*04b0*/  LDG.E R21, desc[UR4][R18.64+0xc] ;  /* 0x00000c0412157981 */ /* 0x000ee2000c1e1900 */
[----:B--2---:R-:W-:Y:S02]  /*04c0*/  IADD3.X R20, PT, PT, RZ, R19, RZ, P1, !PT ;  /* 0x00000013ff147210 */ /* 0x004fe40000ffe4ff */
[----:B------:R-:W-:Y:S01]  /*04d0*/  ISETP.NE.AND P1, PT, R26, RZ, PT ;  /* 0x000000ff1a00720c */ /* 0x000fe20003f25270 */
[C---:B------:R-:W-:Y:S01]  /*04e0*/  IMAD.IADD R6, R7.reuse, 0x1, R6 ;  /* 0x0000000107067824 */ /* 0x040fe200078e0206 */
[C---:B------:R-:W-:Y:S01]  /*04f0*/  IADD3 R8, PT, PT, R7.reuse, R8, RZ ;  /* 0x0000000807087210 */ /* 0x040fe20007ffe0ff */
[C---:B------:R-:W-:Y:S01]  /*0500*/  IMAD.IADD R28, R7.reuse, 0x1, R28 ;  /* 0x00000001071c7824 */ /* 0x040fe200078e021c */
[C---:B------:R-:W-:Y:S01]  /*0510*/  IADD3 R10, PT, PT, R7.reuse, R10, RZ ;  /* 0x0000000a070a7210 */ /* 0x040fe20007ffe0ff */
[C---:B------:R-:W-:Y:S01]  /*0520*/  IMAD.WIDE.U32 R16, R7.reuse, 0x4, R16 ;  /* 0x0000000407107825 */ /* 0x040fe200078e0010 */
[----:B------:R-:W-:-:S02]  /*0530*/  IADD3 R9, PT, PT, R7, R9, RZ ;  /* 0x0000000907097210 */ /* 0x000fc40007ffe0ff */
[C---:B------:R-:W-:Y:S02]  /*0540*/  IADD3 R11, PT, PT, R7.reuse, R11, RZ ;  /* 0x0000000b070b7210 */ /* 0x040fe40007ffe0ff */
[----:B------:R-:W-:Y:S01]  /*0550*/  IADD3 R27, PT, PT, R7, R27, RZ ;  /* 0x0000001b071b7210 */ /* 0x000fe20007ffe0ff */
[----:B---3--:R-:W-:-:S05]  /*0560*/  IMAD R21, R21, R24, R23 ;  /* 0x0000001815157224 */ /* 0x008fca00078e0217 */
[----:B------:R1:W-:Y:S01]  /*0570*/  STG.E desc[UR4][R12.64], R21 ;  /* 0x000000150c007986 */ /* 0x0003e2000c101904 */
[----:B------:R-:W-:Y:S05]  /*0580*/  @P1 BRA `(.L_x_1) ;  /* 0xfffffffc00281947 */ /* 0x000fea000383ffff */
.L_x_0:
[----:B------:R-:W-:Y:S05]  /*0590*/  @!P0 EXIT ;  /* 0x000000000000894d */ /* 0x000fea0003800000 */
[----:B------:R-:W-:Y:S02]  /*05a0*/  ISETP.GE.U32.AND P1, PT, R4, 0x4, PT ;  /* 0x000000040400780c */ /* 0x000fe40003f26070 */
[----:B------:R-:W-:-:S04]  /*05b0*/  LOP3.LUT R18, R0, 0x3, RZ, 0xc0, !PT ;  /* 0x0000000300127812 */ /* 0x000fc800078ec0ff */
[----:B------:R-:W-:-:S07]  /*05c0*/  ISETP.NE.AND P0, PT, R18, RZ, PT ;  /* 0x000000ff1200720c */ /* 0x000fce0003f05270 */
[----:B------:R-:W-:Y:S06]  /*05d0*/  @!P1 BRA `(.L_x_2) ;  /* 0x0000000000889947 */ /* 0x000fec0003800000 */
[----:B------:R-:W2:Y:S01]  /*05e0*/  LDC.64 R10, c[0x0][0x380] ;  /* 0x0000e000ff0a7b82 */ /* 0x000ea20000000a00 */
[----:B------:R-:W-:Y:S01]  /*05f0*/  IADD3 R9, PT, PT, R2, R5, RZ ;  /* 0x0000000502097210 */ /* 0x000fe20007ffe0ff */
[----:B------:R-:W-:-:S06]  /*0600*/  IMAD R17, R5, R0, R3 ;  /* 0x0000000005117224 */ /* 0x000fcc00078e0203 */
[----:B------:R-:W3:Y:S01]  /*0610*/  LDC.64 R6, c[0x0][0x388] ;  /* 0x0000e200ff067b82 */ /* 0x000ee20000000a00 */
[----:B--2---:R-:W-:-:S07]  /*0620*/  IMAD.WIDE.U32 R10, R9, 0x4, R10 ;  /* 0x00000004090a7825 */ /* 0x004fce00078e000a */
[----:B------:R-:W2:Y:S01]  /*0630*/  LDC.64 R8, c[0x0][0x380] ;  /* 0x0000e000ff087b82 */ /* 0x000ea20000000a00 */
[----:B------:R-:W1:Y:S01]  /*0640*/  LDG.E R10, desc[UR4][R10.64] ;  /* 0x000000040a0a7981 */ /* 0x000e62000c1e1900 */
[----:B---3--:R-:W-:-:S06]  /*0650*/  IMAD.WIDE.U32 R14, R17, 0x4, R6 ;  /* 0x00000004110e7825 */ /* 0x008fcc00078e0006 */
[----:B------:R-:W1:Y:S01]  /*0660*/  LDG.E R14, desc[UR4][R14.64] ;  /* 0x000000040e0e7981 */ /* 0x000e62000c1e1900 */
[----:B------:R-:W-:Y:S02]  /*0670*/  IADD3 R4, P1, PT, R2, R5, RZ ;  /* 0x0000000502047210 */ /* 0x000fe40007f3e0ff */
[----:B------:R-:W-:Y:S02]  /*0680*/  IADD3 R19, PT, PT, R17, R0, RZ ;  /* 0x0000000011137210 */ /* 0x000fe40007ffe0ff */
[----:B------:R-:W-:Y:S02]  /*0690*/  IADD3.X R16, PT, PT, RZ, RZ, RZ, P1, !PT ;  /* 0x000000ffff107210 */ /* 0x000fe40000ffe4ff */
[----:B--2---:R-:W-:-:S04]  /*06a0*/  LEA R8, P1, R4, R8, 0x2 ;  /* 0x0000000804087211 */ /* 0x004fc800078210ff */
[----:B------:R-:W-:Y:S01]  /*06b0*/  LEA.HI.X R9, R4, R9, R16, 0x2, P1 ;  /* 0x0000000904097211 */ /* 0x000fe200008f1410 */
[----:B------:R-:W-:-:S04]  /*06c0*/  IMAD.WIDE.U32 R16, R19, 0x4, R6 ;  /* 0x0000000413107825 */ /* 0x000fc800078e0006 */
[----:B-1---5:R-:W-:-:S05]  /*06d0*/  IMAD R21, R10, R14, R21 ;  /* 0x0000000e0a157224 */ /* 0x022fca00078e0215 */
[----:B------:R1:W-:Y:S04]  /*06e0*/  STG.E desc[UR4][R12.64], R21 ;  /* 0x000000150c007986 */ /* 0x0003e8000c101904 */
[----:B------:R-:W2:Y:S04]  /*06f0*/  LDG.E R16, desc[UR4][R16.64] ;  /* 0x0000000410107981 */ /* 0x000ea8000c1e1900 */
[----:B------:R-:W2:Y:S01]  /*0700*/  LDG.E R4, desc[UR4][R8.64+0x4] ;  /* 0x0000040408047981 */ /* 0x000ea2000c1e1900 */
[----:B------:R-:W-:-:S05]  /*0710*/  IADD3 R19, PT, PT, R19, R0, RZ ;  /* 0x0000000013137210 */ /* 0x000fca0007ffe0ff */
[----:B------:R-:W-:-:S04]  /*0720*/  IMAD.WIDE.U32 R10, R19, 0x4, R6 ;  /* 0x00000004130a7825 */ /* 0x000fc800078e0006 */
[----:B--2---:R-:W-:-:S05]  /*0730*/  IMAD R15, R4, R16, R21 ;  /* 0x00000010040f7224 */ /* 0x004fca00078e0215 */
[----:B------:R2:W-:Y:S04]  /*0740*/  STG.E desc[UR4][R12.64], R15 ;  /* 0x0000000f0c007986 */ /* 0x0005e8000c101904 */
[----:B------:R-:W3:Y:S04]  /*0750*/  LDG.E R10, desc[UR4][R10.64] ;  /* 0x000000040a0a7981 */ /* 0x000ee8000c1e1900 */
[----:B------:R-:W3:Y:S01]  /*0760*/  LDG.E R4, desc[UR4][R8.64+0x8] ;  /* 0x0000080408047981 */ /* 0x000ee2000c1e1900 */
[----:B------:R-:W-:-:S05]  /*0770*/  IADD3 R23, PT, PT, R19, R0, RZ ;  /* 0x0000000013177210 */ /* 0x000fca0007ffe0ff */
[----:B------:R-:W-:-:S04]  /*0780*/  IMAD.WIDE.U32 R6, R23, 0x4, R6 ;  /* 0x0000000417067825 */ /* 0x000fc800078e0006 */
[----:B---3--:R-:W-:-:S05]  /*0790*/  IMAD R19, R4, R10, R15 ;  /* 0x0000000a04137224 */ /* 0x008fca00078e020f */
[----:B------:R2:W-:Y:S04]  /*07a0*/  STG.E desc[UR4][R12.64], R19 ;  /* 0x000000130c007986 */ /* 0x0005e8000c101904 */
[----:B------:R-:W1:Y:S04]  /*07b0*/  LDG.E R4, desc[UR4][R8.64+0xc] ;  /* 0x00000c0408047981 */ /* 0x000e68000c1e1900 */
[----:B------:R-:W1:Y:S01]  /*07c0*/  LDG.E R6, desc[UR4][R6.64] ;  /* 0x0000000406067981 */ /* 0x000e62000c1e1900 */
[----:B------:R-:W-:Y:S02]  /*07d0*/  VIADD R5, R5, 0x4 ;  /* 0x0000000405057836 */ /* 0x000fe40000000000 */
[----:B-1----:R-:W-:-:S05]  /*07e0*/  IMAD R21, R4, R6, R19 ;  /* 0x0000000604157224 */ /* 0x002fca00078e0213 */
[----:B------:R2:W-:Y:S02]  /*07f0*/  STG.E desc[UR4][R12.64], R21 ;  /* 0x000000150c007986 */ /* 0x0005e4000c101904 */
.L_x_2:
[----:B------:R-:W-:Y:S05]  /*0800*/  @!P0 EXIT ;  /* 0x000000000000894d */ /* 0x000fea0003800000 */
[----:B------:R-:W-:Y:S02]  /*0810*/  ISETP.NE.AND P1, PT, R18, 0x1, PT ;  /* 0x000000011200780c */ /* 0x000fe40003f25270 */
[----:B------:R-:W-:-:S04]  /*0820*/  LOP3.LUT R4, R0, 0x1, RZ, 0xc0, !PT ;  /* 0x0000000100047812 */ /* 0x000fc800078ec0ff */
[----:B------:R-:W-:-:S07]  /*0830*/  ISETP.NE.U32.AND P0, PT, R4, 0x1, PT ;  /* 0x000000010400780c */ /* 0x000fce0003f05070 */
[----:B------:R-:W-:Y:S06]  /*0840*/  @!P1 BRA `(.L_x_3) ;  /* 0x0000000000589947 */ /* 0x000fec0003800000 */
[----:B------:R-:W3:Y:S01]  /*0850*/  LDC.64 R8, c[0x0][0x380] ;  /* 0x0000e000ff087b82 */ /* 0x000ee20000000a00 */
[----:B------:R-:W-:Y:S01]  /*0860*/  IADD3 R11, PT, PT, R2, R5, RZ ;  /* 0x00000005020b7210 */ /* 0x000fe20007ffe0ff */
[----:B------:R-:W-:-:S06]  /*0870*/  IMAD R17, R5, R0, R3 ;  /* 0x0000000005117224 */ /* 0x000fcc00078e0203 */
[----:B------:R-:W2:Y:S01]  /*0880*/  LDC.64 R6, c[0x0][0x388] ;  /* 0x0000e200ff067b82 */ /* 0x000ea20000000a00 */
[----:B---3--:R-:W-:-:S07]  /*0890*/  IMAD.WIDE.U32 R10, R11, 0x4, R8 ;  /* 0x000000040b0a7825 */ /* 0x008fce00078e0008 */
[----:B------:R-:W3:Y:S01]  /*08a0*/  LDC.64 R8, c[0x0][0x380] ;  /* 0x0000e000ff087b82 */ /* 0x000ee20000000a00 */
[----:B------:R-:W4:Y:S01]  /*08b0*/  LDG.E R10, desc[UR4][R10.64] ;  /* 0x000000040a0a7981 */ /* 0x000f22000c1e1900 */
[----:B--2---:R-:W-:-:S06]  /*08c0*/  IMAD.WIDE.U32 R14, R17, 0x4, R6 ;  /* 0x00000004110e7825 */ /* 0x004fcc00078e0006 */
[----:B------:R-:W4:Y:S01]  /*08d0*/  LDG.E R14, desc[UR4][R14.64] ;  /* 0x000000040e0e7981 */ /* 0x000f22000c1e1900 */
[----:B------:R-:W-:Y:S02]  /*08e0*/  IADD3 R4, P1, PT, R2, R5, RZ ;  /* 0x0000000502047210 */ /* 0x000fe40007f3e0ff */
[----:B------:R-:W-:Y:S02]  /*08f0*/  IADD3 R19, PT, PT, R17, R0, RZ ;  /* 0x0000000011137210 */ /* 0x000fe40007ffe0ff */
[----:B------:R-:W-:-:S03]  /*0900*/  IADD3.X R16, PT, PT, RZ, RZ, RZ, P1, !PT ;  /* 0x000000ffff107210 */ /* 0x000fc60000ffe4ff */
[----:B------:R-:W-:Y:S01]  /*0910*/  IMAD.WIDE.U32 R6, R19, 0x4, R6 ;  /* 0x0000000413067825 */ /* 0x000fe200078e0006 */
[----:B---3--:R-:W-:-:S04]  /*0920*/  LEA R8, P1, R4, R8, 0x2 ;  /* 0x0000000804087211 */ /* 0x008fc800078210ff */
[----:B------:R-:W-:Y:S01]  /*0930*/  LEA.HI.X R9, R4, R9, R16, 0x2, P1 ;  /* 0x0000000904097211 */ /* 0x000fe200008f1410 */
[----:B----45:R-:W-:-:S05]  /*0940*/  IMAD R17, R10, R14, R21 ;  /* 0x0000000e0a117224 */ /* 0x030fca00078e0215 */
[----:B------:R3:W-:Y:S04]  /*0950*/  STG.E desc[UR4][R12.64], R17 ;  /* 0x000000110c007986 */ /* 0x0007e8000c101904 */
[----:B------:R-:W1:Y:S04]  /*0960*/  LDG.E R8, desc[UR4][R8.64+0x4] ;  /* 0x0000040408087981 */ /* 0x000e68000c1e1900 */
[----:B------:R-:W1:Y:S01]  /*0970*/  LDG.E R6, desc[UR4][R6.64] ;  /* 0x0000000406067981 */ /* 0x000e62000c1e1900 */
[----:B------:R-:W-:Y:S01]  /*0980*/  IADD3 R5, PT, PT, R5, 0x2, RZ ;  /* 0x0000000205057810 */ /* 0x000fe20007ffe0ff */
[----:B-1----:R-:W-:-:S05]  /*0990*/  IMAD R21, R8, R6, R17 ;  /* 0x0000000608157224 */ /* 0x002fca00078e0211 */
[----:B------:R3:W-:Y:S02]  /*09a0*/  STG.E desc[UR4][R12.64], R21 ;  /* 0x000000150c007986 */ /* 0x0007e4000c101904 */
.L_x_3:
[----:B------:R-:W-:Y:S05]  /*09b0*/  @P0 EXIT ;  /* 0x000000000000094d */ /* 0x000fea0003800000 */
[----:B------:R-:W4:Y:S01]  /*09c0*/  LDC.64 R6, c[0x0][0x380] ;  /* 0x0000e000ff067b82 */ /* 0x000f220000000a00 */
[----:B------:R-:W-:Y:S01]  /*09d0*/  IADD3 R11, PT, PT, R2, R5, RZ ;  /* 0x00000005020b7210 */ /* 0x000fe20007ffe0ff */
[----:B------:R-:W-:-:S06]  /*09e0*/  IMAD R5, R5, R0, R3 ;  /* 0x0000000005057224 */ /* 0x000fcc00078e0203 */
[----:B------:R-:W0:Y:S01]  /*09f0*/  LDC.64 R8, c[0x0][0x388] ;  /* 0x0000e200ff087b82 */ /* 0x000e220000000a00 */
[----:B----4-:R-:W-:-:S06]  /*0a00*/  IMAD.WIDE.U32 R2, R11, 0x4, R6 ;  /* 0x000000040b027825 */ /* 0x010fcc00078e0006 */
[----:B------:R-:W1:Y:S01]  /*0a10*/  LDG.E R2, desc[UR4][R2.64] ;  /* 0x0000000402027981 */ /* 0x000e62000c1e1900 */
[----:B0-----:R-:W-:-:S06]  /*0a20*/  IMAD.WIDE.U32 R4, R5, 0x4, R8 ;  /* 0x0000000405047825 */ /* 0x001fcc00078e0008 */
[----:B------:R-:W1:Y:S02]  /*0a30*/  LDG.E R4, desc[UR4][R4.64] ;  /* 0x0000000404047981 */ /* 0x000e64000c1e1900 */
[----:B-123-5:R-:W-:-:S05]  /*0a40*/  IMAD R21, R2, R4, R21 ;  /* 0x0000000402157224 */ /* 0x02efca00078e0215 */
[----:B------:R-:W-:Y:S01]  /*0a50*/  STG.E desc[UR4][R12.64], R21 ;  /* 0x000000150c007986 */ /* 0x000fe2000c101904 */
[----:B------:R-:W-:Y:S05]  /*0a60*/  EXIT ;  /* 0x000000000000794d */ /* 0x000fea0003800000 */
.L_x_4:
[----:B------:R-:W-:-:S00]  /*0a70*/  BRA `(.L_x_4) ;  /* 0xfffffffc00fc7947 */ /* 0x000fc0000383ffff */
[----:B------:R-:W-:-:S00]  /*0a80*/  NOP ;  /* 0x0000000000007918 */ /* 0x000fc00000000000 */
[----:B------:R-:W-:-:S00]  /*0a90*/  NOP ;  /* 0x0000000000007918 */ /* 0x000fc00000000000 */
[----:B------:R-:W-:-:S00]  /*0aa0*/  NOP ;  /* 0x0000000000007918 */ /* 0x000fc00000000000 */
[----:B------:R-:W-:-:S00]  /*0ab0*/  NOP ;  /* 0x0000000000007918 */ /* 0x000fc00000000000 */
[----:B------:R-:W-:-:S00]  /*0ac0*/  NOP ;  /* 0x0000000000007918 */ /* 0x000fc00000000000 */
[----:B------:R-:W-:-:S00]  /*0ad0*/  NOP ;  /* 0x0000000000007918 */ /* 0x000fc00000000000 */
[----:B------:R-:W-:-:S00]  /*0ae0*/  NOP ;  /* 0x0000000000007918 */ /* 0x000fc00000000000 */
[----:B------:R-:W-:-:S00]  /*0af0*/  NOP ;  /* 0x0000000000007918 */ /* 0x000fc00000000000 */
.L_x_5:


//--------------------- .nv.shared.reserved.0     --------------------------
	.section	.nv.shared.reserved.0,"aw",@nobits
	.weak		__nv_reservedSMEM_offset_0_alias
	.size		__nv_reservedSMEM_offset_0_alias, 0, 64
	.other		__nv_reservedSMEM_offset_0_alias,@"STO_CUDA_RESERVED_SHARED STV_DEFAULT"
__nv_reservedSMEM_offset_0_alias:
	.zero		0
	.zero		64


//--------------------- .nv.constant0._Z11global_mmulPiS_S_i --------------------------
	.section	.nv.constant0._Z11global_mmulPiS_S_i,"a",@progbits
	.sectionflags	@""
	.align	4
.nv.constant0._Z11global_mmulPiS_S_i:
	.zero		924


//--------------------- SYMBOLS --------------------------

	.type		.nv.reservedSmem.offset0,@object
	.size		.nv.reservedSmem.offset0,0x4
